//
// Generated by NVIDIA NVVM Compiler
//
// Compiler Build ID: CL-36424714
// Cuda compilation tools, release 13.0, V13.0.88
// Based on NVVM 20.0.0
//

.version 9.0
.target sm_100
.address_size 64

	// .globl	_Z20addMatrixElementWisePiS_S_ii

.visible .entry _Z20addMatrixElementWisePiS_S_ii(
	.param .u64 .ptr .align 1 _Z20addMatrixElementWisePiS_S_ii_param_0,
	.param .u64 .ptr .align 1 _Z20addMatrixElementWisePiS_S_ii_param_1,
	.param .u64 .ptr .align 1 _Z20addMatrixElementWisePiS_S_ii_param_2,
	.param .u32 _Z20addMatrixElementWisePiS_S_ii_param_3,
	.param .u32 _Z20addMatrixElementWisePiS_S_ii_param_4
)
{
	.reg .pred 	%p<2>;
	.reg .b32 	%r<11>;
	.reg .b64 	%rd<11>;

	ld.param.u64 	%rd1, [_Z20addMatrixElementWisePiS_S_ii_param_0];
	ld.param.u64 	%rd2, [_Z20addMatrixElementWisePiS_S_ii_param_1];
	ld.param.u64 	%rd3, [_Z20addMatrixElementWisePiS_S_ii_param_2];
	ld.param.u32 	%r2, [_Z20addMatrixElementWisePiS_S_ii_param_3];
	ld.param.u32 	%r3, [_Z20addMatrixElementWisePiS_S_ii_param_4];
	mov.u32 	%r4, %ntid.x;
	mov.u32 	%r5, %ctaid.x;
	mov.u32 	%r6, %tid.x;
	mad.lo.s32 	%r1, %r4, %r5, %r6;
	mul.lo.s32 	%r7, %r3, %r2;
	setp.ge.s32 	%p1, %r1, %r7;
	@%p1 bra 	$L__BB0_2;
	cvta.to.global.u64 	%rd4, %rd1;
	cvta.to.global.u64 	%rd5, %rd2;
	cvta.to.global.u64 	%rd6, %rd3;
	mul.wide.s32 	%rd7, %r1, 4;
	add.s64 	%rd8, %rd4, %rd7;
	ld.global.u32 	%r8, [%rd8];
	add.s64 	%rd9, %rd5, %rd7;
	ld.global.u32 	%r9, [%rd9];
	add.s32 	%r10, %r9, %r8;
	add.s64 	%rd10, %rd6, %rd7;
	st.global.u32 	[%rd10], %r10;
$L__BB0_2:
	ret;

}
	// .globl	_Z16addMatrixRowWisePiS_S_
.visible .entry _Z16addMatrixRowWisePiS_S_(
	.param .u64 .ptr .align 1 _Z16addMatrixRowWisePiS_S__param_0,
	.param .u64 .ptr .align 1 _Z16addMatrixRowWisePiS_S__param_1,
	.param .u64 .ptr .align 1 _Z16addMatrixRowWisePiS_S__param_2
)
{
	.reg .pred 	%p<5>;
	.reg .b32 	%r<34>;
	.reg .b64 	%rd<34>;

	ld.param.u64 	%rd22, [_Z16addMatrixRowWisePiS_S__param_0];
	ld.param.u64 	%rd23, [_Z16addMatrixRowWisePiS_S__param_1];
	ld.param.u64 	%rd24, [_Z16addMatrixRowWisePiS_S__param_2];
	cvta.to.global.u64 	%rd1, %rd24;
	cvta.to.global.u64 	%rd2, %rd23;
	cvta.to.global.u64 	%rd3, %rd22;
	mov.u32 	%r13, %ctaid.y;
	mov.u32 	%r1, %ntid.x;
	mul.lo.s32 	%r2, %r13, %r1;
	and.b32  	%r3, %r1, 3;
	setp.lt.u32 	%p1, %r1, 4;
	mov.b32 	%r32, 0;
	@%p1 bra 	$L__BB1_3;
	and.b32  	%r32, %r1, 2044;
	and.b32  	%r14, %r1, -4;
	neg.s32 	%r31, %r14;
	mul.wide.u32 	%rd25, %r2, 4;
	add.s64 	%rd26, %rd25, 8;
	add.s64 	%rd30, %rd3, %rd26;
	add.s64 	%rd29, %rd2, %rd26;
	add.s64 	%rd28, %rd1, %rd26;
$L__BB1_2:
	ld.global.u32 	%r15, [%rd30+-8];
	ld.global.u32 	%r16, [%rd29+-8];
	add.s32 	%r17, %r16, %r15;
	st.global.u32 	[%rd28+-8], %r17;
	ld.global.u32 	%r18, [%rd30+-4];
	ld.global.u32 	%r19, [%rd29+-4];
	add.s32 	%r20, %r19, %r18;
	st.global.u32 	[%rd28+-4], %r20;
	ld.global.u32 	%r21, [%rd30];
	ld.global.u32 	%r22, [%rd29];
	add.s32 	%r23, %r22, %r21;
	st.global.u32 	[%rd28], %r23;
	ld.global.u32 	%r24, [%rd30+4];
	ld.global.u32 	%r25, [%rd29+4];
	add.s32 	%r26, %r25, %r24;
	st.global.u32 	[%rd28+4], %r26;
	add.s32 	%r31, %r31, 4;
	add.s64 	%rd30, %rd30, 16;
	add.s64 	%rd29, %rd29, 16;
	add.s64 	%rd28, %rd28, 16;
	setp.ne.s32 	%p2, %r31, 0;
	@%p2 bra 	$L__BB1_2;
$L__BB1_3:
	setp.eq.s32 	%p3, %r3, 0;
	@%p3 bra 	$L__BB1_6;
	add.s32 	%r27, %r32, %r2;
	mul.wide.u32 	%rd27, %r27, 4;
	add.s64 	%rd33, %rd1, %rd27;
	add.s64 	%rd32, %rd2, %rd27;
	add.s64 	%rd31, %rd3, %rd27;
	neg.s32 	%r33, %r3;
$L__BB1_5:
	.pragma "nounroll";
	ld.global.u32 	%r28, [%rd31];
	ld.global.u32 	%r29, [%rd32];
	add.s32 	%r30, %r29, %r28;
	st.global.u32 	[%rd33], %r30;
	add.s64 	%rd33, %rd33, 4;
	add.s64 	%rd32, %rd32, 4;
	add.s64 	%rd31, %rd31, 4;
	add.s32 	%r33, %r33, 1;
	setp.ne.s32 	%p4, %r33, 0;
	@%p4 bra 	$L__BB1_5;
$L__BB1_6:
	ret;

}
	// .globl	_Z16addMatrixColWisePiS_S_ii
.visible .entry _Z16addMatrixColWisePiS_S_ii(
	.param .u64 .ptr .align 1 _Z16addMatrixColWisePiS_S_ii_param_0,
	.param .u64 .ptr .align 1 _Z16addMatrixColWisePiS_S_ii_param_1,
	.param .u64 .ptr .align 1 _Z16addMatrixColWisePiS_S_ii_param_2,
	.param .u32 _Z16addMatrixColWisePiS_S_ii_param_3,
	.param .u32 _Z16addMatrixColWisePiS_S_ii_param_4
)
{
	.reg .pred 	%p<2>;
	.reg .b32 	%r<9>;
	.reg .b64 	%rd<11>;

	ld.param.u64 	%rd1, [_Z16addMatrixColWisePiS_S_ii_param_0];
	ld.param.u64 	%rd2, [_Z16addMatrixColWisePiS_S_ii_param_1];
	ld.param.u64 	%rd3, [_Z16addMatrixColWisePiS_S_ii_param_2];
	ld.param.u32 	%r3, [_Z16addMatrixColWisePiS_S_ii_param_3];
	ld.param.u32 	%r2, [_Z16addMatrixColWisePiS_S_ii_param_4];
	mov.u32 	%r1, %tid.x;
	setp.ge.s32 	%p1, %r1, %r3;
	@%p1 bra 	$L__BB2_2;
	cvta.to.global.u64 	%rd4, %rd1;
	cvta.to.global.u64 	%rd5, %rd2;
	cvta.to.global.u64 	%rd6, %rd3;
	mov.u32 	%r4, %ctaid.x;
	mad.lo.s32 	%r5, %r2, %r1, %r4;
	mul.wide.s32 	%rd7, %r5, 4;
	add.s64 	%rd8, %rd4, %rd7;
	ld.global.u32 	%r6, [%rd8];
	add.s64 	%rd9, %rd5, %rd7;
	ld.global.u32 	%r7, [%rd9];
	add.s32 	%r8, %r7, %r6;
	add.s64 	%rd10, %rd6, %rd7;
	st.global.u32 	[%rd10], %r8;
$L__BB2_2:
	ret;

}


// ===== COMPILED SASS (sm_100) =====

	.target	sm_100

	.elftype	@"ET_EXEC"


//--------------------- .note.nv.tkinfo           --------------------------
	.section	.note.nv.tkinfo,"",@"SHT_NOTE"
	.sectionflags	@"SHF_NOTE_NV_TKINFO"
	.tkinfo
        /*0018*/ 	.word	0x00000002
        /*0030*/ 	.string	""
        /*0030*/ 	.string	"ptxas"
        /*0030*/ 	.string	"Cuda compilation tools, release 13.0, V13.0.88"
        /*0030*/ 	.string	"Build cuda_13.0.r13.0/compiler.36424714_0"
        /*0030*/ 	.string	"-arch sm_100 -m 64 "



//--------------------- .note.nv.cuinfo           --------------------------
	.section	.note.nv.cuinfo,"",@"SHT_NOTE"
	.sectionflags	@"SHF_NOTE_NV_CUINFO"
        /*0018*/ 	.short	0x0002
        /*001a*/ 	.short	0x0064
        /*001c*/ 	.short	0x0082
	.zero		2


//--------------------- .nv.info                  --------------------------
	.section	.nv.info,"",@"SHT_CUDA_INFO"
	.align	4


	//----- nvinfo : EIATTR_REGCOUNT
	.align		4
        /*0000*/ 	.byte	0x04, 0x2f
        /*0002*/ 	.short	(.L_1 - .L_0)
	.align		4
.L_0:
        /*0004*/ 	.word	index@(_Z20addMatrixElementWisePiS_S_ii)
        /*0008*/ 	.word	0x0000000c


	//----- nvinfo : EIATTR_FRAME_SIZE
	.align		4
.L_1:
        /*000c*/ 	.byte	0x04, 0x11
        /*000e*/ 	.short	(.L_3 - .L_2)
	.align		4
.L_2:
        /*0010*/ 	.word	index@(_Z20addMatrixElementWisePiS_S_ii)
        /*0014*/ 	.word	0x00000000


	//----- nvinfo : EIATTR_REGCOUNT
	.align		4
.L_3:
        /*0018*/ 	.byte	0x04, 0x2f
        /*001a*/ 	.short	(.L_5 - .L_4)
	.align		4
.L_4:
        /*001c*/ 	.word	index@(_Z16addMatrixRowWisePiS_S_)
        /*0020*/ 	.word	0x00000012


	//----- nvinfo : EIATTR_FRAME_SIZE
	.align		4
.L_5:
        /*0024*/ 	.byte	0x04, 0x11
        /*0026*/ 	.short	(.L_7 - .L_6)
	.align		4
.L_6:
        /*0028*/ 	.word	index@(_Z16addMatrixRowWisePiS_S_)
        /*002c*/ 	.word	0x00000000


	//----- nvinfo : EIATTR_REGCOUNT
	.align		4
.L_7:
        /*0030*/ 	.byte	0x04, 0x2f
        /*0032*/ 	.short	(.L_9 - .L_8)
	.align		4
.L_8:
        /*0034*/ 	.word	index@(_Z16addMatrixColWisePiS_S_ii)
        /*0038*/ 	.word	0x0000000c


	//----- nvinfo : EIATTR_FRAME_SIZE
	.align		4
.L_9:
        /*003c*/ 	.byte	0x04, 0x11
        /*003e*/ 	.short	(.L_11 - .L_10)
	.align		4
.L_10:
        /*0040*/ 	.word	index@(_Z16addMatrixColWisePiS_S_ii)
        /*0044*/ 	.word	0x00000000


	//----- nvinfo : EIATTR_MIN_STACK_SIZE
	.align		4
.L_11:
        /*0048*/ 	.byte	0x04, 0x12
        /*004a*/ 	.short	(.L_13 - .L_12)
	.align		4
.L_12:
        /*004c*/ 	.word	index@(_Z16addMatrixColWisePiS_S_ii)
        /*0050*/ 	.word	0x00000000


	//----- nvinfo : EIATTR_MIN_STACK_SIZE
	.align		4
.L_13:
        /*0054*/ 	.byte	0x04, 0x12
        /*0056*/ 	.short	(.L_15 - .L_14)
	.align		4
.L_14:
        /*0058*/ 	.word	index@(_Z16addMatrixRowWisePiS_S_)
        /*005c*/ 	.word	0x00000000


	//----- nvinfo : EIATTR_MIN_STACK_SIZE
	.align		4
.L_15:
        /*0060*/ 	.byte	0x04, 0x12
        /*0062*/ 	.short	(.L_17 - .L_16)
	.align		4
.L_16:
        /*0064*/ 	.word	index@(_Z20addMatrixElementWisePiS_S_ii)
        /*0068*/ 	.word	0x00000000
.L_17:


//--------------------- .nv.compat                --------------------------
	.section	.nv.compat,"",@"SHT_CUDA_COMPAT_INFO"
	.align	4
        /*0000*/ 	.byte	0x02, 0x09, 0x00, 0x00, 0x02, 0x02, 0x01, 0x00, 0x02, 0x05, 0x05, 0x00, 0x03, 0x07, 0x01, 0x01
        /*0010*/ 	.byte	0x02, 0x03, 0x00, 0x00, 0x02, 0x06, 0x01, 0x00, 0x04, 0x0b, 0x08, 0x00, 0x09, 0x00, 0x00, 0x00
        /*0020*/ 	.byte	0x00, 0x00, 0x00, 0x00


//--------------------- .nv.info._Z16addMatrixColWisePiS_S_ii --------------------------
	.section	.nv.info._Z16addMatrixColWisePiS_S_ii,"",@"SHT_CUDA_INFO"
	.sectionflags	@""
	.align	4


	//----- nvinfo : EIATTR_CUDA_API_VERSION
	.align		4
        /*0000*/ 	.byte	0x04, 0x37
        /*0002*/ 	.short	(.L_19 - .L_18)
.L_18:
        /*0004*/ 	.word	0x00000082


	//----- nvinfo : EIATTR_KPARAM_INFO
	.align		4
.L_19:
        /*0008*/ 	.byte	0x04, 0x17
        /*000a*/ 	.short	(.L_21 - .L_20)
.L_20:
        /*000c*/ 	.word	0x00000000
        /*0010*/ 	.short	0x0004
        /*0012*/ 	.short	0x001c
        /*0014*/ 	.byte	0x00, 0xf0, 0x11, 0x00


	//----- nvinfo : EIATTR_KPARAM_INFO
	.align		4
.L_21:
        /*0018*/ 	.byte	0x04, 0x17
        /*001a*/ 	.short	(.L_23 - .L_22)
.L_22:
        /*001c*/ 	.word	0x00000000
        /*0020*/ 	.short	0x0003
        /*0022*/ 	.short	0x0018
        /*0024*/ 	.byte	0x00, 0xf0, 0x11, 0x00


	//----- nvinfo : EIATTR_KPARAM_INFO
	.align		4
.L_23:
        /*0028*/ 	.byte	0x04, 0x17
        /*002a*/ 	.short	(.L_25 - .L_24)
.L_24:
        /*002c*/ 	.word	0x00000000
        /*0030*/ 	.short	0x0002
        /*0032*/ 	.short	0x0010
        /*0034*/ 	.byte	0x00, 0xf5, 0x21, 0x00


	//----- nvinfo : EIATTR_KPARAM_INFO
	.align		4
.L_25:
        /*0038*/ 	.byte	0x04, 0x17
        /*003a*/ 	.short	(.L_27 - .L_26)
.L_26:
        /*003c*/ 	.word	0x00000000
        /*0040*/ 	.short	0x0001
        /*0042*/ 	.short	0x0008
        /*0044*/ 	.byte	0x00, 0xf5, 0x21, 0x00


	//----- nvinfo : EIATTR_KPARAM_INFO
	.align		4
.L_27:
        /*0048*/ 	.byte	0x04, 0x17
        /*004a*/ 	.short	(.L_29 - .L_28)
.L_28:
        /*004c*/ 	.word	0x00000000
        /*0050*/ 	.short	0x0000
        /*0052*/ 	.short	0x0000
        /*0054*/ 	.byte	0x00, 0xf5, 0x21, 0x00


	//----- nvinfo : EIATTR_SPARSE_MMA_MASK
	.align		4
.L_29:
        /*0058*/ 	.byte	0x03, 0x50
        /*005a*/ 	.short	0x0000


	//----- nvinfo : EIATTR_MAXREG_COUNT
	.align		4
        /*005c*/ 	.byte	0x03, 0x1b
        /*005e*/ 	.short	0x00ff


	//----- nvinfo : EIATTR_MERCURY_ISA_VERSION
	.align		4
        /*0060*/ 	.byte	0x03, 0x5f
        /*0062*/ 	.short	0x0101


	//----- nvinfo : EIATTR_VRC_CTA_INIT_COUNT
	.align		4
        /*0064*/ 	.byte	0x02, 0x4a
	.zero		1
	.zero		1


	//----- nvinfo : EIATTR_EXIT_INSTR_OFFSETS
	.align		4
        /*0068*/ 	.byte	0x04, 0x1c
        /*006a*/ 	.short	(.L_31 - .L_30)


	//   ....[0]....
.L_30:
        /*006c*/ 	.word	0x00000040


	//   ....[1]....
        /*0070*/ 	.word	0x00000130


	//----- nvinfo : EIATTR_CBANK_PARAM_SIZE
	.align		4
.L_31:
        /*0074*/ 	.byte	0x03, 0x19
        /*0076*/ 	.short	0x0020


	//----- nvinfo : EIATTR_PARAM_CBANK
	.align		4
        /*0078*/ 	.byte	0x04, 0x0a
        /*007a*/ 	.short	(.L_33 - .L_32)
	.align		4
.L_32:
        /*007c*/ 	.word	index@(.nv.constant0._Z16addMatrixColWisePiS_S_ii)
        /*0080*/ 	.short	0x0380
        /*0082*/ 	.short	0x0020


	//----- nvinfo : EIATTR_SW_WAR
	.align		4
.L_33:
        /*0084*/ 	.byte	0x04, 0x36
        /*0086*/ 	.short	(.L_35 - .L_34)
.L_34:
        /*0088*/ 	.word	0x00000008
.L_35:


//--------------------- .nv.info._Z16addMatrixRowWisePiS_S_ --------------------------
	.section	.nv.info._Z16addMatrixRowWisePiS_S_,"",@"SHT_CUDA_INFO"
	.sectionflags	@""
	.align	4


	//----- nvinfo : EIATTR_CUDA_API_VERSION
	.align		4
        /*0000*/ 	.byte	0x04, 0x37
        /*0002*/ 	.short	(.L_37 - .L_36)
.L_36:
        /*0004*/ 	.word	0x00000082


	//----- nvinfo : EIATTR_KPARAM_INFO
	.align		4
.L_37:
        /*0008*/ 	.byte	0x04, 0x17
        /*000a*/ 	.short	(.L_39 - .L_38)
.L_38:
        /*000c*/ 	.word	0x00000000
        /*0010*/ 	.short	0x0002
        /*0012*/ 	.short	0x0010
        /*0014*/ 	.byte	0x00, 0xf5, 0x21, 0x00


	//----- nvinfo : EIATTR_KPARAM_INFO
	.align		4
.L_39:
        /*0018*/ 	.byte	0x04, 0x17
        /*001a*/ 	.short	(.L_41 - .L_40)
.L_40:
        /*001c*/ 	.word	0x00000000
        /*0020*/ 	.short	0x0001
        /*0022*/ 	.short	0x0008
        /*0024*/ 	.byte	0x00, 0xf5, 0x21, 0x00


	//----- nvinfo : EIATTR_KPARAM_INFO
	.align		4
.L_41:
        /*0028*/ 	.byte	0x04, 0x17
        /*002a*/ 	.short	(.L_43 - .L_42)
.L_42:
        /*002c*/ 	.word	0x00000000
        /*0030*/ 	.short	0x0000
        /*0032*/ 	.short	0x0000
        /*0034*/ 	.byte	0x00, 0xf5, 0x21, 0x00


	//----- nvinfo : EIATTR_SPARSE_MMA_MASK
	.align		4
.L_43:
        /*0038*/ 	.byte	0x03, 0x50
        /*003a*/ 	.short	0x0000


	//----- nvinfo : EIATTR_MAXREG_COUNT
	.align		4
        /*003c*/ 	.byte	0x03, 0x1b
        /*003e*/ 	.short	0x00ff


	//----- nvinfo : EIATTR_MERCURY_ISA_VERSION
	.align		4
        /*0040*/ 	.byte	0x03, 0x5f
        /*0042*/ 	.short	0x0101


	//----- nvinfo : EIATTR_VRC_CTA_INIT_COUNT
	.align		4
        /*0044*/ 	.byte	0x02, 0x4a
	.zero		1
	.zero		1


	//----- nvinfo : EIATTR_EXIT_INSTR_OFFSETS
	.align		4
        /*0048*/ 	.byte	0x04, 0x1c
        /*004a*/ 	.short	(.L_45 - .L_44)


	//   ....[0]....
.L_44:
        /*004c*/ 	.word	0x00000c30


	//   ....[1]....
        /*0050*/ 	.word	0x00000de0


	//----- nvinfo : EIATTR_CBANK_PARAM_SIZE
	.align		4
.L_45:
        /*0054*/ 	.byte	0x03, 0x19
        /*0056*/ 	.short	0x0018


	//----- nvinfo : EIATTR_PARAM_CBANK
	.align		4
        /*0058*/ 	.byte	0x04, 0x0a
        /*005a*/ 	.short	(.L_47 - .L_46)
	.align		4
.L_46:
        /*005c*/ 	.word	index@(.nv.constant0._Z16addMatrixRowWisePiS_S_)
        /*0060*/ 	.short	0x0380
        /*0062*/ 	.short	0x0018


	//----- nvinfo : EIATTR_SW_WAR
	.align		4
.L_47:
        /*0064*/ 	.byte	0x04, 0x36
        /*0066*/ 	.short	(.L_49 - .L_48)
.L_48:
        /*0068*/ 	.word	0x00000008
.L_49:


//--------------------- .nv.info._Z20addMatrixElementWisePiS_S_ii --------------------------
	.section	.nv.info._Z20addMatrixElementWisePiS_S_ii,"",@"SHT_CUDA_INFO"
	.sectionflags	@""
	.align	4


	//----- nvinfo : EIATTR_CUDA_API_VERSION
	.align		4
        /*0000*/ 	.byte	0x04, 0x37
        /*0002*/ 	.short	(.L_51 - .L_50)
.L_50:
        /*0004*/ 	.word	0x00000082


	//----- nvinfo : EIATTR_KPARAM_INFO
	.align		4
.L_51:
        /*0008*/ 	.byte	0x04, 0x17
        /*000a*/ 	.short	(.L_53 - .L_52)
.L_52:
        /*000c*/ 	.word	0x00000000
        /*0010*/ 	.short	0x0004
        /*0012*/ 	.short	0x001c
        /*0014*/ 	.byte	0x00, 0xf0, 0x11, 0x00


	//----- nvinfo : EIATTR_KPARAM_INFO
	.align		4
.L_53:
        /*0018*/ 	.byte	0x04, 0x17
        /*001a*/ 	.short	(.L_55 - .L_54)
.L_54:
        /*001c*/ 	.word	0x00000000
        /*0020*/ 	.short	0x0003
        /*0022*/ 	.short	0x0018
        /*0024*/ 	.byte	0x00, 0xf0, 0x11, 0x00


	//----- nvinfo : EIATTR_KPARAM_INFO
	.align		4
.L_55:
        /*0028*/ 	.byte	0x04, 0x17
        /*002a*/ 	.short	(.L_57 - .L_56)
.L_56:
        /*002c*/ 	.word	0x00000000
        /*0030*/ 	.short	0x0002
        /*0032*/ 	.short	0x0010
        /*0034*/ 	.byte	0x00, 0xf5, 0x21, 0x00


	//----- nvinfo : EIATTR_KPARAM_INFO
	.align		4
.L_57:
        /*0038*/ 	.byte	0x04, 0x17
        /*003a*/ 	.short	(.L_59 - .L_58)
.L_58:
        /*003c*/ 	.word	0x00000000
        /*0040*/ 	.short	0x0001
        /*0042*/ 	.short	0x0008
        /*0044*/ 	.byte	0x00, 0xf5, 0x21, 0x00


	//----- nvinfo : EIATTR_KPARAM_INFO
	.align		4
.L_59:
        /*0048*/ 	.byte	0x04, 0x17
        /*004a*/ 	.short	(.L_61 - .L_60)
.L_60:
        /*004c*/ 	.word	0x00000000
        /*0050*/ 	.short	0x0000
        /*0052*/ 	.short	0x0000
        /*0054*/ 	.byte	0x00, 0xf5, 0x21, 0x00


	//----- nvinfo : EIATTR_SPARSE_MMA_MASK
	.align		4
.L_61:
        /*0058*/ 	.byte	0x03, 0x50
        /*005a*/ 	.short	0x0000


	//----- nvinfo : EIATTR_MAXREG_COUNT
	.align		4
        /*005c*/ 	.byte	0x03, 0x1b
        /*005e*/ 	.short	0x00ff


	//----- nvinfo : EIATTR_MERCURY_ISA_VERSION
	.align		4
        /*0060*/ 	.byte	0x03, 0x5f
        /*0062*/ 	.short	0x0101


	//----- nvinfo : EIATTR_VRC_CTA_INIT_COUNT
	.align		4
        /*0064*/ 	.byte	0x02, 0x4a
	.zero		1
	.zero		1


	//----- nvinfo : EIATTR_EXIT_INSTR_OFFSETS
	.align		4
        /*0068*/ 	.byte	0x04, 0x1c
        /*006a*/ 	.short	(.L_63 - .L_62)


	//   ....[0]....
.L_62:
        /*006c*/ 	.word	0x00000080


	//   ....[1]....
        /*0070*/ 	.word	0x00000140


	//----- nvinfo : EIATTR_CBANK_PARAM_SIZE
	.align		4
.L_63:
        /*0074*/ 	.byte	0x03, 0x19
        /*0076*/ 	.short	0x0020


	//----- nvinfo : EIATTR_PARAM_CBANK
	.align		4
        /*0078*/ 	.byte	0x04, 0x0a
        /*007a*/ 	.short	(.L_65 - .L_64)
	.align		4
.L_64:
        /*007c*/ 	.word	index@(.nv.constant0._Z20addMatrixElementWisePiS_S_ii)
        /*0080*/ 	.short	0x0380
        /*0082*/ 	.short	0x0020


	//----- nvinfo : EIATTR_SW_WAR
	.align		4
.L_65:
        /*0084*/ 	.byte	0x04, 0x36
        /*0086*/ 	.short	(.L_67 - .L_66)
.L_66:
        /*0088*/ 	.word	0x00000008
.L_67:


//--------------------- .nv.callgraph             --------------------------
	.section	.nv.callgraph,"",@"SHT_CUDA_CALLGRAPH"
	.align	4
	.sectionentsize	8
	.align		4
        /*0000*/ 	.word	0x00000000
	.align		4
        /*0004*/ 	.word	0xffffffff
	.align		4
        /*0008*/ 	.word	0x00000000
	.align		4
        /*000c*/ 	.word	0xfffffffe
	.align		4
        /*0010*/ 	.word	0x00000000
	.align		4
        /*0014*/ 	.word	0xfffffffd
	.align		4
        /*0018*/ 	.word	0x00000000
	.align		4
        /*001c*/ 	.word	0xfffffffc


//--------------------- .text._Z16addMatrixColWisePiS_S_ii --------------------------
	.section	.text._Z16addMatrixColWisePiS_S_ii,"ax",@progbits
	.align	128
        .global         _Z16addMatrixColWisePiS_S_ii
        .type           _Z16addMatrixColWisePiS_S_ii,@function
        .size           _Z16addMatrixColWisePiS_S_ii,(.L_x_9 - _Z16addMatrixColWisePiS_S_ii)
        .other          _Z16addMatrixColWisePiS_S_ii,@"STO_CUDA_ENTRY STV_DEFAULT"
_Z16addMatrixColWisePiS_S_ii:
.text._Z16addMatrixColWisePiS_S_ii:
[----:B------:R-:W-:Y:S01]  /*0000*/  LDC R1, c[0x0][0x37c] ;  /* 0x0000df00ff017b82 */ /* 0x000fe20000000800 */
[----:B------:R-:W0:Y:S01]  /*0010*/  S2R R9, SR_TID.X ;  /* 0x0000000000097919 */ /* 0x000e220000002100 */
[----:B------:R-:W0:Y:S02]  /*0020*/  LDCU UR4, c[0x0][0x398] ;  /* 0x00007300ff0477ac */ /* 0x000e240008000800 */
[----:B0-----:R-:W-:-:S13]  /*0030*/  ISETP.GE.AND P0, PT, R9, UR4, PT ;  /* 0x0000000409007c0c */ /* 0x001fda000bf06270 */
[----:B------:R-:W-:Y:S05]  /*0040*/  @P0 EXIT ;  /* 0x000000000000094d */ /* 0x000fea0003800000 */
[----:B------:R-:W0:Y:S01]  /*0050*/  S2UR UR6, SR_CTAID.X ;  /* 0x00000000000679c3 */ /* 0x000e220000002500 */
[----:B------:R-:W1:Y:S07]  /*0060*/  LDCU.64 UR4, c[0x0][0x358] ;  /* 0x00006b00ff0477ac */ /* 0x000e6e0008000a00 */
[----:B------:R-:W0:Y:S08]  /*0070*/  LDC R0, c[0x0][0x39c] ;  /* 0x0000e700ff007b82 */ /* 0x000e300000000800 */
[----:B------:R-:W2:Y:S08]  /*0080*/  LDC.64 R2, c[0x0][0x380] ;  /* 0x0000e000ff027b82 */ /* 0x000eb00000000a00 */
[----:B------:R-:W3:Y:S01]  /*0090*/  LDC.64 R4, c[0x0][0x388] ;  /* 0x0000e200ff047b82 */ /* 0x000ee20000000a00 */
[----:B0-----:R-:W-:-:S07]  /*00a0*/  IMAD R9, R9, R0, UR6 ;  /* 0x0000000609097e24 */ /* 0x001fce000f8e0200 */
[----:B------:R-:W0:Y:S01]  /*00b0*/  LDC.64 R6, c[0x0][0x390] ;  /* 0x0000e400ff067b82 */ /* 0x000e220000000a00 */
[----:B--2---:R-:W-:-:S06]  /*00c0*/  IMAD.WIDE R2, R9, 0x4, R2 ;  /* 0x0000000409027825 */ /* 0x004fcc00078e0202 */
[----:B-1----:R-:W2:Y:S01]  /*00d0*/  LDG.E R2, desc[UR4][R2.64] ;  /* 0x0000000402027981 */ /* 0x002ea2000c1e1900 */
[----:B---3--:R-:W-:-:S06]  /*00e0*/  IMAD.WIDE R4, R9, 0x4, R4 ;  /* 0x0000000409047825 */ /* 0x008fcc00078e0204 */
[----:B------:R-:W2:Y:S01]  /*00f0*/  LDG.E R5, desc[UR4][R4.64] ;  /* 0x0000000404057981 */ /* 0x000ea2000c1e1900 */
[----:B0-----:R-:W-:Y:S01]  /*0100*/  IMAD.WIDE R6, R9, 0x4, R6 ;  /* 0x0000000409067825 */ /* 0x001fe200078e0206 */
[----:B--2---:R-:W-:-:S05]  /*0110*/  IADD3 R9, PT, PT, R2, R5, RZ ;  /* 0x0000000502097210 */ /* 0x004fca0007ffe0ff */
[----:B------:R-:W-:Y:S01]  /*0120*/  STG.E desc[UR4][R6.64], R9 ;  /* 0x0000000906007986 */ /* 0x000fe2000c101904 */
[----:B------:R-:W-:Y:S05]  /*0130*/  EXIT ;  /* 0x000000000000794d */ /* 0x000fea0003800000 */
.L_x_0:
[----:B------:R-:W-:-:S00]  /*0140*/  BRA `(.L_x_0) ;  /* 0xfffffffc00fc7947 */ /* 0x000fc0000383ffff */
[----:B------:R-:W-:-:S00]  /*0150*/  NOP ;  /* 0x0000000000007918 */ /* 0x000fc00000000000 */
        /* <DEDUP_REMOVED lines=10> */
.L_x_9:


//--------------------- .text._Z16addMatrixRowWisePiS_S_ --------------------------
	.section	.text._Z16addMatrixRowWisePiS_S_,"ax",@progbits
	.align	128
        .global         _Z16addMatrixRowWisePiS_S_
        .type           _Z16addMatrixRowWisePiS_S_,@function
        .size           _Z16addMatrixRowWisePiS_S_,(.L_x_10 - _Z16addMatrixRowWisePiS_S_)
        .other          _Z16addMatrixRowWisePiS_S_,@"STO_CUDA_ENTRY STV_DEFAULT"
_Z16addMatrixRowWisePiS_S_:
.text._Z16addMatrixRowWisePiS_S_:
[----:B------:R-:W-:Y:S01]  /*0000*/  LDC R1, c[0x0][0x37c] ;  /* 0x0000df00ff017b82 */ /* 0x000fe20000000800 */
[----:B------:R-:W0:Y:S07]  /*0010*/  LDCU UR15, c[0x0][0x360] ;  /* 0x00006c00ff0f77ac */ /* 0x000e2e0008000800 */
[----:B------:R-:W1:Y:S01]  /*0020*/  S2UR UR12, SR_CTAID.Y ;  /* 0x00000000000c79c3 */ /* 0x000e620000002600 */
[----:B------:R-:W2:Y:S01]  /*0030*/  LDCU.64 UR22, c[0x0][0x358] ;  /* 0x00006b00ff1677ac */ /* 0x000ea20008000a00 */
[----:B------:R-:W-:Y:S01]  /*0040*/  UMOV UR4, URZ ;  /* 0x000000ff00047c82 */ /* 0x000fe20008000000 */
[----:B0-----:R-:W-:-:S02]  /*0050*/  UISETP.GE.U32.AND UP0, UPT, UR15, 0x4, UPT ;  /* 0x000000040f00788c */ /* 0x001fc4000bf06070 */
[----:B------:R-:W-:Y:S02]  /*0060*/  ULOP3.LUT UR13, UR15, 0x3, URZ, 0xc0, !UPT ;  /* 0x000000030f0d7892 */ /* 0x000fe4000f8ec0ff */
[----:B-1----:R-:W-:-:S05]  /*0070*/  UIMAD UR12, UR12, UR15, URZ ;  /* 0x0000000f0c0c72a4 */ /* 0x002fca000f8e02ff */
[----:B--2---:R-:W-:Y:S07]  /*0080*/  BRA.U !UP0, `(.L_x_1) ;  /* 0x0000000908e47547 */ /* 0x004fee000b800000 */
[----:B------:R-:W0:Y:S01]  /*0090*/  LDCU.128 UR16, c[0x0][0x380] ;  /* 0x00007000ff1077ac */ /* 0x000e220008000c00 */
[----:B------:R-:W1:Y:S01]  /*00a0*/  LDCU.64 UR20, c[0x0][0x390] ;  /* 0x00007200ff1477ac */ /* 0x000e620008000a00 */
[----:B------:R-:W-:Y:S01]  /*00b0*/  UMOV UR4, 0x8 ;  /* 0x0000000800047882 */ /* 0x000fe20000000000 */
[----:B------:R-:W-:Y:S01]  /*00c0*/  UMOV UR5, 0x0 ;  /* 0x0000000000057882 */ /* 0x000fe20000000000 */
[----:B------:R-:W-:Y:S02]  /*00d0*/  ULOP3.LUT UR11, UR15, 0xfffffffc, URZ, 0xc0, !UPT ;  /* 0xfffffffc0f0b7892 */ /* 0x000fe4000f8ec0ff */
[----:B------:R-:W-:Y:S02]  /*00e0*/  UIMAD.WIDE.U32 UR4, UR12, 0x4, UR4 ;  /* 0x000000040c0478a5 */ /* 0x000fe4000f8e0004 */
[----:B------:R-:W-:Y:S02]  /*00f0*/  UIADD3 UR14, UPT, UPT, -UR11, URZ, URZ ;  /* 0x000000ff0b0e7290 */ /* 0x000fe4000fffe1ff */
[----:B0-----:R-:W-:-:S02]  /*0100*/  UIADD3 UR6, UP0, UPT, UR4, UR16, URZ ;  /* 0x0000001004067290 */ /* 0x001fc4000ff1e0ff */
[----:B------:R-:W-:Y:S02]  /*0110*/  UIADD3 UR8, UP1, UPT, UR4, UR18, URZ ;  /* 0x0000001204087290 */ /* 0x000fe4000ff3e0ff */
[----:B------:R-:W-:Y:S02]  /*0120*/  UIADD3.X UR7, UPT, UPT, UR5, UR17, URZ, UP0, !UPT ;  /* 0x0000001105077290 */ /* 0x000fe400087fe4ff */
[----:B------:R-:W-:Y:S01]  /*0130*/  UISETP.GE.AND UP0, UPT, UR14, URZ, UPT ;  /* 0x000000ff0e00728c */ /* 0x000fe2000bf06270 */
[----:B------:R-:W-:Y:S01]  /*0140*/  IMAD.U32 R6, RZ, RZ, UR6 ;  /* 0x00000006ff067e24 */ /* 0x000fe2000f8e00ff */
[----:B-1----:R-:W-:Y:S01]  /*0150*/  UIADD3 UR10, UP2, UPT, UR4, UR20, URZ ;  /* 0x00000014040a7290 */ /* 0x002fe2000ff5e0ff */
[----:B------:R-:W-:Y:S01]  /*0160*/  MOV R4, UR8 ;  /* 0x0000000800047c02 */ /* 0x000fe20008000f00 */
[----:B------:R-:W-:Y:S01]  /*0170*/  UIADD3.X UR9, UPT, UPT, UR5, UR19, URZ, UP1, !UPT ;  /* 0x0000001305097290 */ /* 0x000fe20008ffe4ff */
[----:B------:R-:W-:Y:S01]  /*0180*/  IMAD.U32 R7, RZ, RZ, UR7 ;  /* 0x00000007ff077e24 */ /* 0x000fe2000f8e00ff */
[----:B------:R-:W-:-:S02]  /*0190*/  UIADD3.X UR11, UPT, UPT, UR5, UR21, URZ, UP2, !UPT ;  /* 0x00000015050b7290 */ /* 0x000fc400097fe4ff */
[----:B------:R-:W-:Y:S01]  /*01a0*/  IMAD.U32 R2, RZ, RZ, UR10 ;  /* 0x0000000aff027e24 */ /* 0x000fe2000f8e00ff */
[----:B------:R-:W-:Y:S01]  /*01b0*/  ULOP3.LUT UR4, UR15, 0x7fc, URZ, 0xc0, !UPT ;  /* 0x000007fc0f047892 */ /* 0x000fe2000f8ec0ff */
[----:B------:R-:W-:Y:S02]  /*01c0*/  IMAD.U32 R5, RZ, RZ, UR9 ;  /* 0x00000009ff057e24 */ /* 0x000fe4000f8e00ff */
[----:B------:R-:W-:Y:S01]  /*01d0*/  MOV R3, UR11 ;  /* 0x0000000b00037c02 */ /* 0x000fe20008000f00 */
[----:B------:R-:W-:Y:S08]  /*01e0*/  BRA.U UP0, `(.L_x_2) ;  /* 0x0000000900147547 */ /* 0x000ff0000b800000 */
[----:B------:R-:W-:Y:S02]  /*01f0*/  UIADD3 UR5, UPT, UPT, -UR14, URZ, URZ ;  /* 0x000000ff0e057290 */ /* 0x000fe4000fffe1ff */
[----:B------:R-:W-:Y:S02]  /*0200*/  UPLOP3.LUT UP0, UPT, UPT, UPT, UPT, 0x80, 0x8 ;  /* 0x000000000008789c */ /* 0x000fe40003f0f070 */
[----:B------:R-:W-:-:S09]  /*0210*/  UISETP.GT.AND UP1, UPT, UR5, 0xc, UPT ;  /* 0x0000000c0500788c */ /* 0x000fd2000bf24270 */
[----:B------:R-:W-:Y:S05]  /*0220*/  BRA.U !UP1, `(.L_x_3) ;  /* 0x00000005093c7547 */ /* 0x000fea000b800000 */
[----:B------:R-:W-:-:S11]  /*0230*/  UPLOP3.LUT UP0, UPT, UPT, UPT, UPT, 0x40, 0x4 ;  /* 0x000000000004789c */ /* 0x000fd60003f0e870 */
.L_x_4:
[----:B------:R-:W2:Y:S04]  /*0240*/  LDG.E R0, desc[UR22][R6.64+-0x8] ;  /* 0xfffff81606007981 */ /* 0x000ea8000c1e1900 */
[----:B------:R-:W2:Y:S02]  /*0250*/  LDG.E R9, desc[UR22][R4.64+-0x8] ;  /* 0xfffff81604097981 */ /* 0x000ea4000c1e1900 */
[----:B--2---:R-:W-:-:S05]  /*0260*/  IMAD.IADD R9, R0, 0x1, R9 ;  /* 0x0000000100097824 */ /* 0x004fca00078e0209 */
[----:B------:R0:W-:Y:S04]  /*0270*/  STG.E desc[UR22][R2.64+-0x8], R9 ;  /* 0xfffff80902007986 */ /* 0x0001e8000c101916 */
[----:B------:R-:W2:Y:S04]  /*0280*/  LDG.E R0, desc[UR22][R6.64+-0x4] ;  /* 0xfffffc1606007981 */ /* 0x000ea8000c1e1900 */
[----:B------:R-:W2:Y:S02]  /*0290*/  LDG.E R11, desc[UR22][R4.64+-0x4] ;  /* 0xfffffc16040b7981 */ /* 0x000ea4000c1e1900 */
[----:B--2---:R-:W-:-:S05]  /*02a0*/  IMAD.IADD R11, R0, 0x1, R11 ;  /* 0x00000001000b7824 */ /* 0x004fca00078e020b */
[----:B------:R1:W-:Y:S04]  /*02b0*/  STG.E desc[UR22][R2.64+-0x4], R11 ;  /* 0xfffffc0b02007986 */ /* 0x0003e8000c101916 */
[----:B------:R-:W2:Y:S04]  /*02c0*/  LDG.E R0, desc[UR22][R6.64] ;  /* 0x0000001606007981 */ /* 0x000ea8000c1e1900 */
[----:B------:R-:W2:Y:S02]  /*02d0*/  LDG.E R13, desc[UR22][R4.64] ;  /* 0x00000016040d7981 */ /* 0x000ea4000c1e1900 */
[----:B--2---:R-:W-:-:S05]  /*02e0*/  IADD3 R13, PT, PT, R0, R13, RZ ;  /* 0x0000000d000d7210 */ /* 0x004fca0007ffe0ff */
[----:B------:R2:W-:Y:S04]  /*02f0*/  STG.E desc[UR22][R2.64], R13 ;  /* 0x0000000d02007986 */ /* 0x0005e8000c101916 */
[----:B------:R-:W3:Y:S04]  /*0300*/  LDG.E R0, desc[UR22][R6.64+0x4] ;  /* 0x0000041606007981 */ /* 0x000ee8000c1e1900 */
[----:B------:R-:W3:Y:S02]  /*0310*/  LDG.E R15, desc[UR22][R4.64+0x4] ;  /* 0x00000416040f7981 */ /* 0x000ee4000c1e1900 */
[----:B---3--:R-:W-:-:S05]  /*0320*/  IMAD.IADD R15, R0, 0x1, R15 ;  /* 0x00000001000f7824 */ /* 0x008fca00078e020f */
[----:B------:R3:W-:Y:S04]  /*0330*/  STG.E desc[UR22][R2.64+0x4], R15 ;  /* 0x0000040f02007986 */ /* 0x0007e8000c101916 */
[----:B------:R-:W4:Y:S04]  /*0340*/  LDG.E R0, desc[UR22][R6.64+0x8] ;  /* 0x0000081606007981 */ /* 0x000f28000c1e1900 */
[----:B0-----:R-:W4:Y:S02]  /*0350*/  LDG.E R9, desc[UR22][R4.64+0x8] ;  /* 0x0000081604097981 */ /* 0x001f24000c1e1900 */
[----:B----4-:R-:W-:-:S05]  /*0360*/  IMAD.IADD R9, R0, 0x1, R9 ;  /* 0x0000000100097824 */ /* 0x010fca00078e0209 */
[----:B------:R0:W-:Y:S04]  /*0370*/  STG.E desc[UR22][R2.64+0x8], R9 ;  /* 0x0000080902007986 */ /* 0x0001e8000c101916 */
[----:B------:R-:W4:Y:S04]  /*0380*/  LDG.E R0, desc[UR22][R6.64+0xc] ;  /* 0x00000c1606007981 */ /* 0x000f28000c1e1900 */
[----:B-1----:R-:W4:Y:S02]  /*0390*/  LDG.E R11, desc[UR22][R4.64+0xc] ;  /* 0x00000c16040b7981 */ /* 0x002f24000c1e1900 */
[----:B----4-:R-:W-:-:S05]  /*03a0*/  IADD3 R11, PT, PT, R0, R11, RZ ;  /* 0x0000000b000b7210 */ /* 0x010fca0007ffe0ff */
[----:B------:R1:W-:Y:S04]  /*03b0*/  STG.E desc[UR22][R2.64+0xc], R11 ;  /* 0x00000c0b02007986 */ /* 0x0003e8000c101916 */
[----:B------:R-:W4:Y:S04]  /*03c0*/  LDG.E R0, desc[UR22][R6.64+0x10] ;  /* 0x0000101606007981 */ /* 0x000f28000c1e1900 */
[----:B--2---:R-:W4:Y:S02]  /*03d0*/  LDG.E R13, desc[UR22][R4.64+0x10] ;  /* 0x00001016040d7981 */ /* 0x004f24000c1e1900 */
[----:B----4-:R-:W-:-:S05]  /*03e0*/  IMAD.IADD R13, R0, 0x1, R13 ;  /* 0x00000001000d7824 */ /* 0x010fca00078e020d */
[----:B------:R2:W-:Y:S04]  /*03f0*/  STG.E desc[UR22][R2.64+0x10], R13 ;  /* 0x0000100d02007986 */ /* 0x0005e8000c101916 */
[----:B------:R-:W4:Y:S04]  /*0400*/  LDG.E R0, desc[UR22][R6.64+0x14] ;  /* 0x0000141606007981 */ /* 0x000f28000c1e1900 */
[----:B---3--:R-:W4:Y:S02]  /*0410*/  LDG.E R15, desc[UR22][R4.64+0x14] ;  /* 0x00001416040f7981 */ /* 0x008f24000c1e1900 */
[----:B----4-:R-:W-:-:S05]  /*0420*/  IMAD.IADD R15, R0, 0x1, R15 ;  /* 0x00000001000f7824 */ /* 0x010fca00078e020f */
[----:B------:R3:W-:Y:S04]  /*0430*/  STG.E desc[UR22][R2.64+0x14], R15 ;  /* 0x0000140f02007986 */ /* 0x0007e8000c101916 */
[----:B------:R-:W4:Y:S04]  /*0440*/  LDG.E R0, desc[UR22][R6.64+0x18] ;  /* 0x0000181606007981 */ /* 0x000f28000c1e1900 */
[----:B0-----:R-:W4:Y:S02]  /*0450*/  LDG.E R9, desc[UR22][R4.64+0x18] ;  /* 0x0000181604097981 */ /* 0x001f24000c1e1900 */
[----:B----4-:R-:W-:-:S05]  /*0460*/  IADD3 R9, PT, PT, R0, R9, RZ ;  /* 0x0000000900097210 */ /* 0x010fca0007ffe0ff */
[----:B------:R0:W-:Y:S04]  /*0470*/  STG.E desc[UR22][R2.64+0x18], R9 ;  /* 0x0000180902007986 */ /* 0x0001e8000c101916 */
[----:B------:R-:W4:Y:S04]  /*0480*/  LDG.E R0, desc[UR22][R6.64+0x1c] ;  /* 0x00001c1606007981 */ /* 0x000f28000c1e1900 */
[----:B-1----:R-:W4:Y:S02]  /*0490*/  LDG.E R11, desc[UR22][R4.64+0x1c] ;  /* 0x00001c16040b7981 */ /* 0x002f24000c1e1900 */
[----:B----4-:R-:W-:-:S05]  /*04a0*/  IMAD.IADD R11, R0, 0x1, R11 ;  /* 0x00000001000b7824 */ /* 0x010fca00078e020b */
[----:B------:R1:W-:Y:S04]  /*04b0*/  STG.E desc[UR22][R2.64+0x1c], R11 ;  /* 0x00001c0b02007986 */ /* 0x0003e8000c101916 */
[----:B------:R-:W4:Y:S04]  /*04c0*/  LDG.E R0, desc[UR22][R6.64+0x20] ;  /* 0x0000201606007981 */ /* 0x000f28000c1e1900 */
[----:B--2---:R-:W4:Y:S02]  /*04d0*/  LDG.E R13, desc[UR22][R4.64+0x20] ;  /* 0x00002016040d7981 */ /* 0x004f24000c1e1900 */
[----:B----4-:R-:W-:-:S05]  /*04e0*/  IMAD.IADD R13, R0, 0x1, R13 ;  /* 0x00000001000d7824 */ /* 0x010fca00078e020d */
[----:B------:R2:W-:Y:S04]  /*04f0*/  STG.E desc[UR22][R2.64+0x20], R13 ;  /* 0x0000200d02007986 */ /* 0x0005e8000c101916 */
[----:B------:R-:W4:Y:S04]  /*0500*/  LDG.E R0, desc[UR22][R6.64+0x24] ;  /* 0x0000241606007981 */ /* 0x000f28000c1e1900 */
[----:B---3--:R-:W4:Y:S02]  /*0510*/  LDG.E R15, desc[UR22][R4.64+0x24] ;  /* 0x00002416040f7981 */ /* 0x008f24000c1e1900 */
[----:B----4-:R-:W-:-:S05]  /*0520*/  IADD3 R15, PT, PT, R0, R15, RZ ;  /* 0x0000000f000f7210 */ /* 0x010fca0007ffe0ff */
[----:B------:R3:W-:Y:S04]  /*0530*/  STG.E desc[UR22][R2.64+0x24], R15 ;  /* 0x0000240f02007986 */ /* 0x0007e8000c101916 */
[----:B------:R-:W4:Y:S04]  /*0540*/  LDG.E R0, desc[UR22][R6.64+0x28] ;  /* 0x0000281606007981 */ /* 0x000f28000c1e1900 */
[----:B0-----:R-:W4:Y:S02]  /*0550*/  LDG.E R9, desc[UR22][R4.64+0x28] ;  /* 0x0000281604097981 */ /* 0x001f24000c1e1900 */
[----:B----4-:R-:W-:-:S05]  /*0560*/  IMAD.IADD R9, R0, 0x1, R9 ;  /* 0x0000000100097824 */ /* 0x010fca00078e0209 */
[----:B------:R-:W-:Y:S04]  /*0570*/  STG.E desc[UR22][R2.64+0x28], R9 ;  /* 0x0000280902007986 */ /* 0x000fe8000c101916 */
[----:B------:R-:W4:Y:S04]  /*0580*/  LDG.E R0, desc[UR22][R6.64+0x2c] ;  /* 0x00002c1606007981 */ /* 0x000f28000c1e1900 */
[----:B-1----:R-:W4:Y:S02]  /*0590*/  LDG.E R11, desc[UR22][R4.64+0x2c] ;  /* 0x00002c16040b7981 */ /* 0x002f24000c1e1900 */
[----:B----4-:R-:W-:-:S05]  /*05a0*/  IMAD.IADD R11, R0, 0x1, R11 ;  /* 0x00000001000b7824 */ /* 0x010fca00078e020b */
[----:B------:R0:W-:Y:S04]  /*05b0*/  STG.E desc[UR22][R2.64+0x2c], R11 ;  /* 0x00002c0b02007986 */ /* 0x0001e8000c101916 */
[----:B------:R-:W4:Y:S04]  /*05c0*/  LDG.E R0, desc[UR22][R6.64+0x30] ;  /* 0x0000301606007981 */ /* 0x000f28000c1e1900 */
[----:B--2---:R-:W4:Y:S02]  /*05d0*/  LDG.E R13, desc[UR22][R4.64+0x30] ;  /* 0x00003016040d7981 */ /* 0x004f24000c1e1900 */
[----:B----4-:R-:W-:-:S05]  /*05e0*/  IADD3 R13, PT, PT, R0, R13, RZ ;  /* 0x0000000d000d7210 */ /* 0x010fca0007ffe0ff */
[----:B------:R-:W-:Y:S04]  /*05f0*/  STG.E desc[UR22][R2.64+0x30], R13 ;  /* 0x0000300d02007986 */ /* 0x000fe8000c101916 */
[----:B------:R1:W2:Y:S04]  /*0600*/  LDG.E R0, desc[UR22][R6.64+0x34] ;  /* 0x0000341606007981 */ /* 0x0002a8000c1e1900 */
[----:B---3--:R3:W2:Y:S01]  /*0610*/  LDG.E R15, desc[UR22][R4.64+0x34] ;  /* 0x00003416040f7981 */ /* 0x0086a2000c1e1900 */
[----:B------:R-:W-:Y:S01]  /*0620*/  UIADD3 UR14, UPT, UPT, UR14, 0x10, URZ ;  /* 0x000000100e0e7890 */ /* 0x000fe2000fffe0ff */
[----:B------:R-:W-:-:S02]  /*0630*/  IADD3 R10, P0, PT, R6, 0x40, RZ ;  /* 0x00000040060a7810 */ /* 0x000fc40007f1e0ff */
[----:B------:R-:W-:Y:S01]  /*0640*/  IADD3 R8, P1, PT, R4, 0x40, RZ ;  /* 0x0000004004087810 */ /* 0x000fe20007f3e0ff */
[----:B------:R-:W-:Y:S01]  /*0650*/  UISETP.GE.AND UP1, UPT, UR14, -0xc, UPT ;  /* 0xfffffff40e00788c */ /* 0x000fe2000bf26270 */
[----:B0-----:R-:W-:Y:S01]  /*0660*/  IADD3.X R11, PT, PT, RZ, R7, RZ, P0, !PT ;  /* 0x00000007ff0b7210 */ /* 0x001fe200007fe4ff */
[----:B-1----:R-:W-:Y:S02]  /*0670*/  IMAD.MOV.U32 R6, RZ, RZ, R10 ;  /* 0x000000ffff067224 */ /* 0x002fe400078e000a */
[----:B---3--:R-:W-:Y:S01]  /*0680*/  IMAD.X R5, RZ, RZ, R5, P1 ;  /* 0x000000ffff057224 */ /* 0x008fe200008e0605 */
[----:B------:R-:W-:Y:S01]  /*0690*/  MOV R7, R11 ;  /* 0x0000000b00077202 */ /* 0x000fe20000000f00 */
[----:B------:R-:W-:Y:S02]  /*06a0*/  IMAD.MOV.U32 R4, RZ, RZ, R8 ;  /* 0x000000ffff047224 */ /* 0x000fe400078e0008 */
[----:B--2---:R-:W-:Y:S01]  /*06b0*/  IMAD.IADD R15, R0, 0x1, R15 ;  /* 0x00000001000f7824 */ /* 0x004fe200078e020f */
[----:B------:R-:W-:-:S04]  /*06c0*/  IADD3 R0, P2, PT, R2, 0x40, RZ ;  /* 0x0000004002007810 */ /* 0x000fc80007f5e0ff */
[----:B------:R-:W-:Y:S01]  /*06d0*/  IADD3.X R9, PT, PT, RZ, R3, RZ, P2, !PT ;  /* 0x00000003ff097210 */ /* 0x000fe200017fe4ff */
[----:B------:R0:W-:Y:S02]  /*06e0*/  STG.E desc[UR22][R2.64+0x34], R15 ;  /* 0x0000340f02007986 */ /* 0x0001e4000c101916 */
[----:B0-----:R-:W-:Y:S02]  /*06f0*/  MOV R2, R0 ;  /* 0x0000000000027202 */ /* 0x001fe40000000f00 */
[----:B------:R-:W-:Y:S01]  /*0700*/  IMAD.MOV.U32 R3, RZ, RZ, R9 ;  /* 0x000000ffff037224 */ /* 0x000fe200078e0009 */
[----:B------:R-:W-:Y:S06]  /*0710*/  BRA.U !UP1, `(.L_x_4) ;  /* 0xfffffff909c87547 */ /* 0x000fec000b83ffff */
.L_x_3:
[----:B------:R-:W-:-:S04]  /*0720*/  UIADD3 UR5, UPT, UPT, -UR14, URZ, URZ ;  /* 0x000000ff0e057290 */ /* 0x000fc8000fffe1ff */
[----:B------:R-:W-:-:S09]  /*0730*/  UISETP.GT.AND UP1, UPT, UR5, 0x4, UPT ;  /* 0x000000040500788c */ /* 0x000fd2000bf24270 */
[----:B------:R-:W-:Y:S05]  /*0740*/  BRA.U !UP1, `(.L_x_5) ;  /* 0x0000000109b47547 */ /* 0x000fea000b800000 */
[----:B------:R-:W2:Y:S04]  /*0750*/  LDG.E R0, desc[UR22][R6.64+-0x8] ;  /* 0xfffff81606007981 */ /* 0x000ea8000c1e1900 */
[----:B------:R-:W2:Y:S02]  /*0760*/  LDG.E R9, desc[UR22][R4.64+-0x8] ;  /* 0xfffff81604097981 */ /* 0x000ea4000c1e1900 */
[----:B--2---:R-:W-:-:S05]  /*0770*/  IADD3 R9, PT, PT, R0, R9, RZ ;  /* 0x0000000900097210 */ /* 0x004fca0007ffe0ff */
        /* <DEDUP_REMOVED lines=15> */
[----:B----4-:R-:W-:-:S05]  /*0870*/  IADD3 R9, PT, PT, R0, R9, RZ ;  /* 0x0000000900097210 */ /* 0x010fca0007ffe0ff */
        /* <DEDUP_REMOVED lines=11> */
[----:B------:R-:W-:Y:S01]  /*0930*/  IADD3 R10, P0, PT, R6, 0x20, RZ ;  /* 0x00000020060a7810 */ /* 0x000fe20007f1e0ff */
[----:B------:R-:W-:Y:S01]  /*0940*/  UIADD3 UR14, UPT, UPT, UR14, 0x8, URZ ;  /* 0x000000080e0e7890 */ /* 0x000fe2000fffe0ff */
[----:B------:R-:W-:Y:S01]  /*0950*/  IADD3 R8, P1, PT, R4, 0x20, RZ ;  /* 0x0000002004087810 */ /* 0x000fe20007f3e0ff */
[----:B------:R-:W-:Y:S01]  /*0960*/  UPLOP3.LUT UP0, UPT, UPT, UPT, UPT, 0x40, 0x4 ;  /* 0x000000000004789c */ /* 0x000fe20003f0e870 */
[----:B0-----:R-:W-:Y:S01]  /*0970*/  IADD3.X R11, PT, PT, RZ, R7, RZ, P0, !PT ;  /* 0x00000007ff0b7210 */ /* 0x001fe200007fe4ff */
[----:B-1----:R-:W-:-:S03]  /*0980*/  IMAD.MOV.U32 R6, RZ, RZ, R10 ;  /* 0x000000ffff067224 */ /* 0x002fc600078e000a */
[----:B------:R-:W-:Y:S01]  /*0990*/  MOV R7, R11 ;  /* 0x0000000b00077202 */ /* 0x000fe20000000f00 */
[----:B---3--:R-:W-:Y:S02]  /*09a0*/  IMAD.X R5, RZ, RZ, R5, P1 ;  /* 0x000000ffff057224 */ /* 0x008fe400008e0605 */
[----:B------:R-:W-:Y:S02]  /*09b0*/  IMAD.MOV.U32 R4, RZ, RZ, R8 ;  /* 0x000000ffff047224 */ /* 0x000fe400078e0008 */
[----:B--2---:R-:W-:Y:S01]  /*09c0*/  IMAD.IADD R15, R0, 0x1, R15 ;  /* 0x00000001000f7824 */ /* 0x004fe200078e020f */
[----:B------:R-:W-:-:S04]  /*09d0*/  IADD3 R0, P2, PT, R2, 0x20, RZ ;  /* 0x0000002002007810 */ /* 0x000fc80007f5e0ff */
[----:B------:R-:W-:Y:S01]  /*09e0*/  IADD3.X R9, PT, PT, RZ, R3, RZ, P2, !PT ;  /* 0x00000003ff097210 */ /* 0x000fe200017fe4ff */
[----:B------:R0:W-:Y:S02]  /*09f0*/  STG.E desc[UR22][R2.64+0x14], R15 ;  /* 0x0000140f02007986 */ /* 0x0001e4000c101916 */
[----:B0-----:R-:W-:Y:S02]  /*0a00*/  MOV R2, R0 ;  /* 0x0000000000027202 */ /* 0x001fe40000000f00 */
[----:B------:R-:W-:-:S07]  /*0a10*/  IMAD.MOV.U32 R3, RZ, RZ, R9 ;  /* 0x000000ffff037224 */ /* 0x000fce00078e0009 */
.L_x_5:
[----:B------:R-:W-:-:S09]  /*0a20*/  UISETP.NE.OR UP0, UPT, UR14, URZ, UP0 ;  /* 0x000000ff0e00728c */ /* 0x000fd20008705670 */
[----:B------:R-:W-:Y:S05]  /*0a30*/  BRA.U !UP0, `(.L_x_1) ;  /* 0x0000000108787547 */ /* 0x000fea000b800000 */
.L_x_2:
[----:B------:R-:W2:Y:S04]  /*0a40*/  LDG.E R0, desc[UR22][R6.64+-0x8] ;  /* 0xfffff81606007981 */ /* 0x000ea8000c1e1900 */
[----:B------:R-:W2:Y:S02]  /*0a50*/  LDG.E R9, desc[UR22][R4.64+-0x8] ;  /* 0xfffff81604097981 */ /* 0x000ea4000c1e1900 */
[----:B--2---:R-:W-:-:S05]  /*0a60*/  IADD3 R9, PT, PT, R0, R9, RZ ;  /* 0x0000000900097210 */ /* 0x004fca0007ffe0ff */
[----:B------:R-:W-:Y:S04]  /*0a70*/  STG.E desc[UR22][R2.64+-0x8], R9 ;  /* 0xfffff80902007986 */ /* 0x000fe8000c101916 */
[----:B------:R-:W2:Y:S04]  /*0a80*/  LDG.E R0, desc[UR22][R6.64+-0x4] ;  /* 0xfffffc1606007981 */ /* 0x000ea8000c1e1900 */
[----:B------:R-:W2:Y:S02]  /*0a90*/  LDG.E R11, desc[UR22][R4.64+-0x4] ;  /* 0xfffffc16040b7981 */ /* 0x000ea4000c1e1900 */
[----:B--2---:R-:W-:-:S05]  /*0aa0*/  IMAD.IADD R11, R0, 0x1, R11 ;  /* 0x00000001000b7824 */ /* 0x004fca00078e020b */
[----:B------:R0:W-:Y:S04]  /*0ab0*/  STG.E desc[UR22][R2.64+-0x4], R11 ;  /* 0xfffffc0b02007986 */ /* 0x0001e8000c101916 */
[----:B------:R-:W2:Y:S04]  /*0ac0*/  LDG.E R0, desc[UR22][R6.64] ;  /* 0x0000001606007981 */ /* 0x000ea8000c1e1900 */
[----:B------:R-:W2:Y:S02]  /*0ad0*/  LDG.E R13, desc[UR22][R4.64] ;  /* 0x00000016040d7981 */ /* 0x000ea4000c1e1900 */
[----:B--2---:R-:W-:-:S05]  /*0ae0*/  IADD3 R13, PT, PT, R0, R13, RZ ;  /* 0x0000000d000d7210 */ /* 0x004fca0007ffe0ff */
[----:B------:R-:W-:Y:S04]  /*0af0*/  STG.E desc[UR22][R2.64], R13 ;  /* 0x0000000d02007986 */ /* 0x000fe8000c101916 */
[----:B------:R1:W2:Y:S04]  /*0b00*/  LDG.E R0, desc[UR22][R6.64+0x4] ;  /* 0x0000041606007981 */ /* 0x0002a8000c1e1900 */
[----:B------:R3:W2:Y:S01]  /*0b10*/  LDG.E R15, desc[UR22][R4.64+0x4] ;  /* 0x00000416040f7981 */ /* 0x0006a2000c1e1900 */
[----:B------:R-:W-:Y:S01]  /*0b20*/  UIADD3 UR14, UPT, UPT, UR14, 0x4, URZ ;  /* 0x000000040e0e7890 */ /* 0x000fe2000fffe0ff */
[----:B------:R-:W-:-:S02]  /*0b30*/  IADD3 R10, P0, PT, R6, 0x10, RZ ;  /* 0x00000010060a7810 */ /* 0x000fc40007f1e0ff */
[----:B------:R-:W-:Y:S01]  /*0b40*/  IADD3 R8, P1, PT, R4, 0x10, RZ ;  /* 0x0000001004087810 */ /* 0x000fe20007f3e0ff */
[----:B------:R-:W-:Y:S01]  /*0b50*/  UISETP.NE.AND UP0, UPT, UR14, URZ, UPT ;  /* 0x000000ff0e00728c */ /* 0x000fe2000bf05270 */
        /* <DEDUP_REMOVED lines=11> */
[----:B------:R-:W-:Y:S06]  /*0c10*/  BRA.U UP0, `(.L_x_2) ;  /* 0xfffffffd00887547 */ /* 0x000fec000b83ffff */
.L_x_1:
[----:B------:R-:W-:-:S13]  /*0c20*/  ISETP.NE.AND P0, PT, RZ, UR13, PT ;  /* 0x0000000dff007c0c */ /* 0x000fda000bf05270 */
[----:B------:R-:W-:Y:S05]  /*0c30*/  @!P0 EXIT ;  /* 0x000000000000894d */ /* 0x000fea0003800000 */
[----:B------:R-:W0:Y:S01]  /*0c40*/  LDCU.64 UR6, c[0x0][0x390] ;  /* 0x00007200ff0677ac */ /* 0x000e220008000a00 */
[----:B------:R-:W1:Y:S01]  /*0c50*/  LDCU.128 UR8, c[0x0][0x380] ;  /* 0x00007000ff0877ac */ /* 0x000e620008000c00 */
[----:B------:R-:W-:Y:S02]  /*0c60*/  UIADD3 UR12, UPT, UPT, UR12, UR4, URZ ;  /* 0x000000040c0c7290 */ /* 0x000fe4000fffe0ff */
[----:B------:R-:W-:Y:S02]  /*0c70*/  UIADD3 UR13, UPT, UPT, -UR13, URZ, URZ ;  /* 0x000000ff0d0d7290 */ /* 0x000fe4000fffe1ff */
[----:B0-----:R-:W-:Y:S02]  /*0c80*/  UIMAD.WIDE.U32 UR4, UR12, 0x4, UR6 ;  /* 0x000000040c0478a5 */ /* 0x001fe4000f8e0006 */
[----:B-1----:R-:W-:Y:S02]  /*0c90*/  UIMAD.WIDE.U32 UR6, UR12, 0x4, UR10 ;  /* 0x000000040c0678a5 */ /* 0x002fe4000f8e000a */
[----:B------:R-:W-:-:S12]  /*0ca0*/  UIMAD.WIDE.U32 UR8, UR12, 0x4, UR8 ;  /* 0x000000040c0878a5 */ /* 0x000fd8000f8e0008 */
.L_x_6:
[----:B------:R-:W-:Y:S01]  /*0cb0*/  MOV R2, UR8 ;  /* 0x0000000800027c02 */ /* 0x000fe20008000f00 */
[----:B------:R-:W-:Y:S01]  /*0cc0*/  IMAD.U32 R5, RZ, RZ, UR7 ;  /* 0x00000007ff057e24 */ /* 0x000fe2000f8e00ff */
[----:B------:R-:W-:Y:S01]  /*0cd0*/  MOV R4, UR6 ;  /* 0x0000000600047c02 */ /* 0x000fe20008000f00 */
[----:B------:R-:W-:-:S04]  /*0ce0*/  IMAD.U32 R3, RZ, RZ, UR9 ;  /* 0x00000009ff037e24 */ /* 0x000fc8000f8e00ff */
[----:B------:R-:W2:Y:S04]  /*0cf0*/  LDG.E R5, desc[UR22][R4.64] ;  /* 0x0000001604057981 */ /* 0x000ea8000c1e1900 */
[----:B------:R-:W2:Y:S01]  /*0d00*/  LDG.E R2, desc[UR22][R2.64] ;  /* 0x0000001602027981 */ /* 0x000ea2000c1e1900 */
[----:B0-----:R-:W-:Y:S01]  /*0d10*/  MOV R6, UR4 ;  /* 0x0000000400067c02 */ /* 0x001fe20008000f00 */
[----:B------:R-:W-:Y:S01]  /*0d20*/  IMAD.U32 R7, RZ, RZ, UR5 ;  /* 0x00000005ff077e24 */ /* 0x000fe2000f8e00ff */
[----:B------:R-:W-:Y:S02]  /*0d30*/  UIADD3 UR4, UP0, UPT, UR4, 0x4, URZ ;  /* 0x0000000404047890 */ /* 0x000fe4000ff1e0ff */
[----:B------:R-:W-:Y:S02]  /*0d40*/  UIADD3 UR13, UPT, UPT, UR13, 0x1, URZ ;  /* 0x000000010d0d7890 */ /* 0x000fe4000fffe0ff */
[----:B------:R-:W-:-:S02]  /*0d50*/  UIADD3.X UR5, UPT, UPT, URZ, UR5, URZ, UP0, !UPT ;  /* 0x00000005ff057290 */ /* 0x000fc400087fe4ff */
[----:B------:R-:W-:Y:S02]  /*0d60*/  UISETP.NE.AND UP0, UPT, UR13, URZ, UPT ;  /* 0x000000ff0d00728c */ /* 0x000fe4000bf05270 */
[----:B------:R-:W-:Y:S02]  /*0d70*/  UIADD3 UR6, UP1, UPT, UR6, 0x4, URZ ;  /* 0x0000000406067890 */ /* 0x000fe4000ff3e0ff */
[----:B------:R-:W-:Y:S02]  /*0d80*/  UIADD3 UR8, UP2, UPT, UR8, 0x4, URZ ;  /* 0x0000000408087890 */ /* 0x000fe4000ff5e0ff */
[----:B------:R-:W-:Y:S02]  /*0d90*/  UIADD3.X UR7, UPT, UPT, URZ, UR7, URZ, UP1, !UPT ;  /* 0x00000007ff077290 */ /* 0x000fe40008ffe4ff */
[----:B------:R-:W-:Y:S01]  /*0da0*/  UIADD3.X UR9, UPT, UPT, URZ, UR9, URZ, UP2, !UPT ;  /* 0x00000009ff097290 */ /* 0x000fe200097fe4ff */
[----:B--2---:R-:W-:-:S05]  /*0db0*/  IADD3 R9, PT, PT, R2, R5, RZ ;  /* 0x0000000502097210 */ /* 0x004fca0007ffe0ff */
[----:B------:R0:W-:Y:S01]  /*0dc0*/  STG.E desc[UR22][R6.64], R9 ;  /* 0x0000000906007986 */ /* 0x0001e2000c101916 */
[----:B------:R-:W-:Y:S05]  /*0dd0*/  BRA.U UP0, `(.L_x_6) ;  /* 0xfffffffd00b47547 */ /* 0x000fea000b83ffff */
[----:B------:R-:W-:Y:S05]  /*0de0*/  EXIT ;  /* 0x000000000000794d */ /* 0x000fea0003800000 */
.L_x_7:
        /* <DEDUP_REMOVED lines=9> */
.L_x_10:


//--------------------- .text._Z20addMatrixElementWisePiS_S_ii --------------------------
	.section	.text._Z20addMatrixElementWisePiS_S_ii,"ax",@progbits
	.align	128
        .global         _Z20addMatrixElementWisePiS_S_ii
        .type           _Z20addMatrixElementWisePiS_S_ii,@function
        .size           _Z20addMatrixElementWisePiS_S_ii,(.L_x_11 - _Z20addMatrixElementWisePiS_S_ii)
        .other          _Z20addMatrixElementWisePiS_S_ii,@"STO_CUDA_ENTRY STV_DEFAULT"
_Z20addMatrixElementWisePiS_S_ii:
.text._Z20addMatrixElementWisePiS_S_ii:
[----:B------:R-:W-:Y:S01]  /*0000*/  LDC R1, c[0x0][0x37c] ;  /* 0x0000df00ff017b82 */ /* 0x000fe20000000800 */
[----:B------:R-:W0:Y:S01]  /*0010*/  S2R R9, SR_CTAID.X ;  /* 0x0000000000097919 */ /* 0x000e220000002500 */
[----:B------:R-:W1:Y:S01]  /*0020*/  LDCU.64 UR4, c[0x0][0x398] ;  /* 0x00007300ff0477ac */ /* 0x000e620008000a00 */
[----:B------:R-:W0:Y:S01]  /*0030*/  S2R R0, SR_TID.X ;  /* 0x0000000000007919 */ /* 0x000e220000002100 */
[----:B------:R-:W0:Y:S01]  /*0040*/  LDCU UR6, c[0x0][0x360] ;  /* 0x00006c00ff0677ac */ /* 0x000e220008000800 */
[----:B-1----:R-:W-:Y:S01]  /*0050*/  UIMAD UR4, UR5, UR4, URZ ;  /* 0x00000004050472a4 */ /* 0x002fe2000f8e02ff */
[----:B0-----:R-:W-:-:S05]  /*0060*/  IMAD R9, R9, UR6, R0 ;  /* 0x0000000609097c24 */ /* 0x001fca000f8e0200 */
[----:B------:R-:W-:-:S13]  /*0070*/  ISETP.GE.AND P0, PT, R9, UR4, PT ;  /* 0x0000000409007c0c */ /* 0x000fda000bf06270 */
[----:B------:R-:W-:Y:S05]  /*0080*/  @P0 EXIT ;  /* 0x000000000000094d */ /* 0x000fea0003800000 */
[----:B------:R-:W0:Y:S01]  /*0090*/  LDC.64 R2, c[0x0][0x380] ;  /* 0x0000e000ff027b82 */ /* 0x000e220000000a00 */
[----:B------:R-:W1:Y:S07]  /*00a0*/  LDCU.64 UR4, c[0x0][0x358] ;  /* 0x00006b00ff0477ac */ /* 0x000e6e0008000a00 */
[----:B------:R-:W2:Y:S08]  /*00b0*/  LDC.64 R4, c[0x0][0x388] ;  /* 0x0000e200ff047b82 */ /* 0x000eb00000000a00 */
[----:B------:R-:W3:Y:S01]  /*00c0*/  LDC.64 R6, c[0x0][0x390] ;  /* 0x0000e400ff067b82 */ /* 0x000ee20000000a00 */
[----:B0-----:R-:W-:-:S06]  /*00d0*/  IMAD.WIDE R2, R9, 0x4, R2 ;  /* 0x0000000409027825 */ /* 0x001fcc00078e0202 */
[----:B-1----:R-:W4:Y:S01]  /*00e0*/  LDG.E R2, desc[UR4][R2.64] ;  /* 0x0000000402027981 */ /* 0x002f22000c1e1900 */
[----:B--2---:R-:W-:-:S06]  /*00f0*/  IMAD.WIDE R4, R9, 0x4, R4 ;  /* 0x0000000409047825 */ /* 0x004fcc00078e0204 */
[----:B------:R-:W4:Y:S01]  /*0100*/  LDG.E R5, desc[UR4][R4.64] ;  /* 0x0000000404057981 */ /* 0x000f22000c1e1900 */
[----:B---3--:R-:W-:Y:S01]  /*0110*/  IMAD.WIDE R6, R9, 0x4, R6 ;  /* 0x0000000409067825 */ /* 0x008fe200078e0206 */
[----:B----4-:R-:W-:-:S05]  /*0120*/  IADD3 R9, PT, PT, R2, R5, RZ ;  /* 0x0000000502097210 */ /* 0x010fca0007ffe0ff */
[----:B------:R-:W-:Y:S01]  /*0130*/  STG.E desc[UR4][R6.64], R9 ;  /* 0x0000000906007986 */ /* 0x000fe2000c101904 */
[----:B------:R-:W-:Y:S05]  /*0140*/  EXIT ;  /* 0x000000000000794d */ /* 0x000fea0003800000 */
.L_x_8:
        /* <DEDUP_REMOVED lines=11> */
.L_x_11:


//--------------------- .nv.shared.reserved.0     --------------------------
	.section	.nv.shared.reserved.0,"aw",@nobits
	.weak		__nv_reservedSMEM_offset_0_alias
	.size		__nv_reservedSMEM_offset_0_alias, 0, 64
	.other		__nv_reservedSMEM_offset_0_alias,@"STO_CUDA_RESERVED_SHARED STV_DEFAULT"
__nv_reservedSMEM_offset_0_alias:
	.zero		0
	.zero		64


//--------------------- .nv.constant0._Z16addMatrixColWisePiS_S_ii --------------------------
	.section	.nv.constant0._Z16addMatrixColWisePiS_S_ii,"a",@progbits
	.sectionflags	@""
	.align	4
.nv.constant0._Z16addMatrixColWisePiS_S_ii:
	.zero		928


//--------------------- .nv.constant0._Z16addMatrixRowWisePiS_S_ --------------------------
	.section	.nv.constant0._Z16addMatrixRowWisePiS_S_,"a",@progbits
	.sectionflags	@""
	.align	4
.nv.constant0._Z16addMatrixRowWisePiS_S_:
	.zero		920


//--------------------- .nv.constant0._Z20addMatrixElementWisePiS_S_ii --------------------------
	.section	.nv.constant0._Z20addMatrixElementWisePiS_S_ii,"a",@progbits
	.sectionflags	@""
	.align	4
.nv.constant0._Z20addMatrixElementWisePiS_S_ii:
	.zero		928


//--------------------- SYMBOLS --------------------------

	.type		.nv.reservedSmem.offset0,@object
	.size		.nv.reservedSmem.offset0,0x4
